//
// Generated by NVIDIA NVVM Compiler
//
// Compiler Build ID: CL-36424714
// Cuda compilation tools, release 13.0, V13.0.88
// Based on NVVM 20.0.0
//

.version 9.0
.target sm_100
.address_size 64

	// .globl	_Z11sobelInCudaPfS_ii

.visible .entry _Z11sobelInCudaPfS_ii(
	.param .u64 .ptr .align 1 _Z11sobelInCudaPfS_ii_param_0,
	.param .u64 .ptr .align 1 _Z11sobelInCudaPfS_ii_param_1,
	.param .u32 _Z11sobelInCudaPfS_ii_param_2,
	.param .u32 _Z11sobelInCudaPfS_ii_param_3
)
{
	.reg .pred 	%p<8>;
	.reg .b32 	%r<27>;
	.reg .b32 	%f<20>;
	.reg .b64 	%rd<12>;

	ld.param.u64 	%rd1, [_Z11sobelInCudaPfS_ii_param_0];
	ld.param.u64 	%rd2, [_Z11sobelInCudaPfS_ii_param_1];
	ld.param.u32 	%r4, [_Z11sobelInCudaPfS_ii_param_2];
	ld.param.u32 	%r6, [_Z11sobelInCudaPfS_ii_param_3];
	mov.u32 	%r7, %tid.x;
	mov.u32 	%r8, %ctaid.x;
	mov.u32 	%r9, %ntid.x;
	mad.lo.s32 	%r10, %r8, %r9, %r7;
	mov.u32 	%r11, %tid.y;
	mov.u32 	%r12, %ctaid.y;
	mov.u32 	%r13, %ntid.y;
	mad.lo.s32 	%r14, %r12, %r13, %r11;
	setp.lt.s32 	%p1, %r10, 1;
	add.s32 	%r15, %r6, -1;
	setp.ge.s32 	%p2, %r10, %r15;
	or.pred  	%p3, %p1, %p2;
	setp.eq.s32 	%p4, %r14, 0;
	or.pred  	%p5, %p4, %p3;
	add.s32 	%r16, %r4, -1;
	setp.ge.s32 	%p6, %r14, %r16;
	or.pred  	%p7, %p5, %p6;
	@%p7 bra 	$L__BB0_2;
	mul.lo.s32 	%r17, %r6, %r14;
	cvta.to.global.u64 	%rd3, %rd1;
	cvta.to.global.u64 	%rd4, %rd2;
	sub.s32 	%r18, %r17, %r6;
	add.s32 	%r19, %r18, %r10;
	mul.wide.s32 	%rd5, %r19, 4;
	add.s64 	%rd6, %rd3, %rd5;
	ld.global.f32 	%f1, [%rd6+4];
	mul.wide.s32 	%rd7, %r6, 4;
	add.s64 	%rd8, %rd6, %rd7;
	ld.global.f32 	%f2, [%rd8+4];
	fma.rn.f32 	%f3, %f2, 0f40000000, %f1;
	add.s64 	%rd9, %rd8, %rd7;
	ld.global.f32 	%f4, [%rd9+4];
	add.f32 	%f5, %f4, %f3;
	ld.global.f32 	%f6, [%rd6+-4];
	ld.global.f32 	%f7, [%rd8+-4];
	fma.rn.f32 	%f8, %f7, 0f40000000, %f6;
	ld.global.f32 	%f9, [%rd9+-4];
	add.f32 	%f10, %f9, %f8;
	sub.f32 	%f11, %f5, %f10;
	cvt.rzi.s32.f32 	%r20, %f11;
	ld.global.f32 	%f12, [%rd6];
	fma.rn.f32 	%f13, %f12, 0f40000000, %f6;
	add.f32 	%f14, %f1, %f13;
	ld.global.f32 	%f15, [%rd9];
	fma.rn.f32 	%f16, %f15, 0f40000000, %f9;
	add.f32 	%f17, %f4, %f16;
	sub.f32 	%f18, %f14, %f17;
	cvt.rzi.s32.f32 	%r21, %f18;
	abs.s32 	%r22, %r20;
	abs.s32 	%r23, %r21;
	add.s32 	%r24, %r23, %r22;
	shr.u32 	%r25, %r24, 1;
	cvt.rn.f32.u32 	%f19, %r25;
	add.s32 	%r26, %r17, %r10;
	mul.wide.s32 	%rd10, %r26, 4;
	add.s64 	%rd11, %rd4, %rd10;
	st.global.f32 	[%rd11], %f19;
$L__BB0_2:
	ret;

}


// ===== COMPILED SASS (sm_100) =====

	.target	sm_100

	.elftype	@"ET_EXEC"


//--------------------- .note.nv.tkinfo           --------------------------
	.section	.note.nv.tkinfo,"",@"SHT_NOTE"
	.sectionflags	@"SHF_NOTE_NV_TKINFO"
	.tkinfo
        /*0018*/ 	.word	0x00000002
        /*0030*/ 	.string	""
        /*0030*/ 	.string	"ptxas"
        /*0030*/ 	.string	"Cuda compilation tools, release 13.0, V13.0.88"
        /*0030*/ 	.string	"Build cuda_13.0.r13.0/compiler.36424714_0"
        /*0030*/ 	.string	"-arch sm_100 -m 64 "



//--------------------- .note.nv.cuinfo           --------------------------
	.section	.note.nv.cuinfo,"",@"SHT_NOTE"
	.sectionflags	@"SHF_NOTE_NV_CUINFO"
        /*0018*/ 	.short	0x0002
        /*001a*/ 	.short	0x0064
        /*001c*/ 	.short	0x0082
	.zero		2


//--------------------- .nv.info                  --------------------------
	.section	.nv.info,"",@"SHT_CUDA_INFO"
	.align	4


	//----- nvinfo : EIATTR_REGCOUNT
	.align		4
        /*0000*/ 	.byte	0x04, 0x2f
        /*0002*/ 	.short	(.L_1 - .L_0)
	.align		4
.L_0:
        /*0004*/ 	.word	index@(_Z11sobelInCudaPfS_ii)
        /*0008*/ 	.word	0x00000015


	//----- nvinfo : EIATTR_FRAME_SIZE
	.align		4
.L_1:
        /*000c*/ 	.byte	0x04, 0x11
        /*000e*/ 	.short	(.L_3 - .L_2)
	.align		4
.L_2:
        /*0010*/ 	.word	index@(_Z11sobelInCudaPfS_ii)
        /*0014*/ 	.word	0x00000000


	//----- nvinfo : EIATTR_MIN_STACK_SIZE
	.align		4
.L_3:
        /*0018*/ 	.byte	0x04, 0x12
        /*001a*/ 	.short	(.L_5 - .L_4)
	.align		4
.L_4:
        /*001c*/ 	.word	index@(_Z11sobelInCudaPfS_ii)
        /*0020*/ 	.word	0x00000000
.L_5:


//--------------------- .nv.compat                --------------------------
	.section	.nv.compat,"",@"SHT_CUDA_COMPAT_INFO"
	.align	4
        /*0000*/ 	.byte	0x02, 0x09, 0x00, 0x00, 0x02, 0x02, 0x01, 0x00, 0x02, 0x05, 0x05, 0x00, 0x03, 0x07, 0x01, 0x01
        /*0010*/ 	.byte	0x02, 0x03, 0x00, 0x00, 0x02, 0x06, 0x01, 0x00, 0x04, 0x0b, 0x08, 0x00, 0x09, 0x00, 0x00, 0x00
        /*0020*/ 	.byte	0x00, 0x00, 0x00, 0x00


//--------------------- .nv.info._Z11sobelInCudaPfS_ii --------------------------
	.section	.nv.info._Z11sobelInCudaPfS_ii,"",@"SHT_CUDA_INFO"
	.sectionflags	@""
	.align	4


	//----- nvinfo : EIATTR_CUDA_API_VERSION
	.align		4
        /*0000*/ 	.byte	0x04, 0x37
        /*0002*/ 	.short	(.L_7 - .L_6)
.L_6:
        /*0004*/ 	.word	0x00000082


	//----- nvinfo : EIATTR_KPARAM_INFO
	.align		4
.L_7:
        /*0008*/ 	.byte	0x04, 0x17
        /*000a*/ 	.short	(.L_9 - .L_8)
.L_8:
        /*000c*/ 	.word	0x00000000
        /*0010*/ 	.short	0x0003
        /*0012*/ 	.short	0x0014
        /*0014*/ 	.byte	0x00, 0xf0, 0x11, 0x00


	//----- nvinfo : EIATTR_KPARAM_INFO
	.align		4
.L_9:
        /*0018*/ 	.byte	0x04, 0x17
        /*001a*/ 	.short	(.L_11 - .L_10)
.L_10:
        /*001c*/ 	.word	0x00000000
        /*0020*/ 	.short	0x0002
        /*0022*/ 	.short	0x0010
        /*0024*/ 	.byte	0x00, 0xf0, 0x11, 0x00


	//----- nvinfo : EIATTR_KPARAM_INFO
	.align		4
.L_11:
        /*0028*/ 	.byte	0x04, 0x17
        /*002a*/ 	.short	(.L_13 - .L_12)
.L_12:
        /*002c*/ 	.word	0x00000000
        /*0030*/ 	.short	0x0001
        /*0032*/ 	.short	0x0008
        /*0034*/ 	.byte	0x00, 0xf5, 0x21, 0x00


	//----- nvinfo : EIATTR_KPARAM_INFO
	.align		4
.L_13:
        /*0038*/ 	.byte	0x04, 0x17
        /*003a*/ 	.short	(.L_15 - .L_14)
.L_14:
        /*003c*/ 	.word	0x00000000
        /*0040*/ 	.short	0x0000
        /*0042*/ 	.short	0x0000
        /*0044*/ 	.byte	0x00, 0xf5, 0x21, 0x00


	//----- nvinfo : EIATTR_SPARSE_MMA_MASK
	.align		4
.L_15:
        /*0048*/ 	.byte	0x03, 0x50
        /*004a*/ 	.short	0x0000


	//----- nvinfo : EIATTR_MAXREG_COUNT
	.align		4
        /*004c*/ 	.byte	0x03, 0x1b
        /*004e*/ 	.short	0x00ff


	//----- nvinfo : EIATTR_MERCURY_ISA_VERSION
	.align		4
        /*0050*/ 	.byte	0x03, 0x5f
        /*0052*/ 	.short	0x0101


	//----- nvinfo : EIATTR_VRC_CTA_INIT_COUNT
	.align		4
        /*0054*/ 	.byte	0x02, 0x4a
	.zero		1
	.zero		1


	//----- nvinfo : EIATTR_EXIT_INSTR_OFFSETS
	.align		4
        /*0058*/ 	.byte	0x04, 0x1c
        /*005a*/ 	.short	(.L_17 - .L_16)


	//   ....[0]....
.L_16:
        /*005c*/ 	.word	0x00000100


	//   ....[1]....
        /*0060*/ 	.word	0x00000350


	//----- nvinfo : EIATTR_CBANK_PARAM_SIZE
	.align		4
.L_17:
        /*0064*/ 	.byte	0x03, 0x19
        /*0066*/ 	.short	0x0018


	//----- nvinfo : EIATTR_PARAM_CBANK
	.align		4
        /*0068*/ 	.byte	0x04, 0x0a
        /*006a*/ 	.short	(.L_19 - .L_18)
	.align		4
.L_18:
        /*006c*/ 	.word	index@(.nv.constant0._Z11sobelInCudaPfS_ii)
        /*0070*/ 	.short	0x0380
        /*0072*/ 	.short	0x0018


	//----- nvinfo : EIATTR_SW_WAR
	.align		4
.L_19:
        /*0074*/ 	.byte	0x04, 0x36
        /*0076*/ 	.short	(.L_21 - .L_20)
.L_20:
        /*0078*/ 	.word	0x00000008
.L_21:


//--------------------- .nv.callgraph             --------------------------
	.section	.nv.callgraph,"",@"SHT_CUDA_CALLGRAPH"
	.align	4
	.sectionentsize	8
	.align		4
        /*0000*/ 	.word	0x00000000
	.align		4
        /*0004*/ 	.word	0xffffffff
	.align		4
        /*0008*/ 	.word	0x00000000
	.align		4
        /*000c*/ 	.word	0xfffffffe
	.align		4
        /*0010*/ 	.word	0x00000000
	.align		4
        /*0014*/ 	.word	0xfffffffd
	.align		4
        /*0018*/ 	.word	0x00000000
	.align		4
        /*001c*/ 	.word	0xfffffffc


//--------------------- .text._Z11sobelInCudaPfS_ii --------------------------
	.section	.text._Z11sobelInCudaPfS_ii,"ax",@progbits
	.align	128
        .global         _Z11sobelInCudaPfS_ii
        .type           _Z11sobelInCudaPfS_ii,@function
        .size           _Z11sobelInCudaPfS_ii,(.L_x_1 - _Z11sobelInCudaPfS_ii)
        .other          _Z11sobelInCudaPfS_ii,@"STO_CUDA_ENTRY STV_DEFAULT"
_Z11sobelInCudaPfS_ii:
.text._Z11sobelInCudaPfS_ii:
[----:B------:R-:W-:Y:S01]  /*0000*/  LDC R1, c[0x0][0x37c] ;  /* 0x0000df00ff017b82 */ /* 0x000fe20000000800 */
[----:B------:R-:W0:Y:S07]  /*0010*/  S2R R0, SR_TID.X ;  /* 0x0000000000007919 */ /* 0x000e2e0000002100 */
[----:B------:R-:W0:Y:S01]  /*0020*/  S2UR UR4, SR_CTAID.X ;  /* 0x00000000000479c3 */ /* 0x000e220000002500 */
[----:B------:R-:W1:Y:S07]  /*0030*/  S2R R4, SR_TID.Y ;  /* 0x0000000000047919 */ /* 0x000e6e0000002200 */
[----:B------:R-:W0:Y:S08]  /*0040*/  LDC R5, c[0x0][0x360] ;  /* 0x0000d800ff057b82 */ /* 0x000e300000000800 */
[----:B------:R-:W2:Y:S08]  /*0050*/  LDC.64 R2, c[0x0][0x390] ;  /* 0x0000e400ff027b82 */ /* 0x000eb00000000a00 */
[----:B------:R-:W1:Y:S08]  /*0060*/  S2UR UR5, SR_CTAID.Y ;  /* 0x00000000000579c3 */ /* 0x000e700000002600 */
[----:B------:R-:W1:Y:S01]  /*0070*/  LDC R7, c[0x0][0x364] ;  /* 0x0000d900ff077b82 */ /* 0x000e620000000800 */
[----:B0-----:R-:W-:Y:S01]  /*0080*/  IMAD R0, R5, UR4, R0 ;  /* 0x0000000405007c24 */ /* 0x001fe2000f8e0200 */
[----:B--2---:R-:W-:-:S04]  /*0090*/  IADD3 R5, PT, PT, R3, -0x1, RZ ;  /* 0xffffffff03057810 */ /* 0x004fc80007ffe0ff */
[----:B------:R-:W-:Y:S02]  /*00a0*/  ISETP.GE.AND P0, PT, R0, R5, PT ;  /* 0x000000050000720c */ /* 0x000fe40003f06270 */
[----:B------:R-:W-:Y:S02]  /*00b0*/  IADD3 R5, PT, PT, R2, -0x1, RZ ;  /* 0xffffffff02057810 */ /* 0x000fe40007ffe0ff */
[----:B------:R-:W-:Y:S01]  /*00c0*/  ISETP.LT.OR P0, PT, R0, 0x1, P0 ;  /* 0x000000010000780c */ /* 0x000fe20000701670 */
[----:B-1----:R-:W-:-:S05]  /*00d0*/  IMAD R4, R7, UR5, R4 ;  /* 0x0000000507047c24 */ /* 0x002fca000f8e0204 */
[----:B------:R-:W-:-:S04]  /*00e0*/  ISETP.EQ.OR P0, PT, R4, RZ, P0 ;  /* 0x000000ff0400720c */ /* 0x000fc80000702670 */
[----:B------:R-:W-:-:S13]  /*00f0*/  ISETP.GE.OR P0, PT, R4, R5, P0 ;  /* 0x000000050400720c */ /* 0x000fda0000706670 */
[----:B------:R-:W-:Y:S05]  /*0100*/  @P0 EXIT ;  /* 0x000000000000094d */ /* 0x000fea0003800000 */
[----:B------:R-:W0:Y:S01]  /*0110*/  LDC.64 R6, c[0x0][0x380] ;  /* 0x0000e000ff067b82 */ /* 0x000e220000000a00 */
[----:B------:R-:W-:Y:S01]  /*0120*/  IMAD R5, R4, R3, -R3 ;  /* 0x0000000304057224 */ /* 0x000fe200078e0a03 */
[----:B------:R-:W1:Y:S04]  /*0130*/  LDCU.64 UR4, c[0x0][0x358] ;  /* 0x00006b00ff0477ac */ /* 0x000e680008000a00 */
[----:B------:R-:W-:-:S05]  /*0140*/  IADD3 R5, PT, PT, R0, R5, RZ ;  /* 0x0000000500057210 */ /* 0x000fca0007ffe0ff */
[----:B0-----:R-:W-:-:S05]  /*0150*/  IMAD.WIDE R6, R5, 0x4, R6 ;  /* 0x0000000405067825 */ /* 0x001fca00078e0206 */
[----:B-1----:R-:W2:Y:S01]  /*0160*/  LDG.E R13, desc[UR4][R6.64+-0x4] ;  /* 0xfffffc04060d7981 */ /* 0x002ea2000c1e1900 */
[----:B------:R-:W-:-:S03]  /*0170*/  IMAD.WIDE R8, R3, 0x4, R6 ;  /* 0x0000000403087825 */ /* 0x000fc600078e0206 */
[----:B------:R-:W3:Y:S01]  /*0180*/  LDG.E R2, desc[UR4][R6.64+0x4] ;  /* 0x0000040406027981 */ /* 0x000ee2000c1e1900 */
[----:B------:R-:W-:-:S03]  /*0190*/  IMAD.WIDE R10, R3, 0x4, R8 ;  /* 0x00000004030a7825 */ /* 0x000fc600078e0208 */
[----:B------:R-:W2:Y:S04]  /*01a0*/  LDG.E R14, desc[UR4][R8.64+-0x4] ;  /* 0xfffffc04080e7981 */ /* 0x000ea8000c1e1900 */
[----:B------:R-:W3:Y:S04]  /*01b0*/  LDG.E R5, desc[UR4][R8.64+0x4] ;  /* 0x0000040408057981 */ /* 0x000ee8000c1e1900 */
[----:B------:R-:W4:Y:S04]  /*01c0*/  LDG.E R15, desc[UR4][R10.64+-0x4] ;  /* 0xfffffc040a0f7981 */ /* 0x000f28000c1e1900 */
[----:B------:R0:W5:Y:S04]  /*01d0*/  LDG.E R16, desc[UR4][R6.64] ;  /* 0x0000000406107981 */ /* 0x000168000c1e1900 */
[----:B------:R-:W5:Y:S04]  /*01e0*/  LDG.E R18, desc[UR4][R10.64] ;  /* 0x000000040a127981 */ /* 0x000f68000c1e1900 */
[----:B------:R-:W5:Y:S01]  /*01f0*/  LDG.E R12, desc[UR4][R10.64+0x4] ;  /* 0x000004040a0c7981 */ /* 0x000f62000c1e1900 */
[----:B0-----:R-:W0:Y:S01]  /*0200*/  LDC.64 R6, c[0x0][0x388] ;  /* 0x0000e200ff067b82 */ /* 0x001e220000000a00 */
[----:B------:R-:W-:-:S02]  /*0210*/  IMAD R3, R4, R3, R0 ;  /* 0x0000000304037224 */ /* 0x000fc400078e0200 */
[----:B--2---:R-:W-:Y:S01]  /*0220*/  FFMA R14, R14, 2, R13 ;  /* 0x400000000e0e7823 */ /* 0x004fe2000000000d */
[----:B---3--:R-:W-:-:S03]  /*0230*/  FFMA R5, R5, 2, R2 ;  /* 0x4000000005057823 */ /* 0x008fc60000000002 */
[----:B----4-:R-:W-:Y:S01]  /*0240*/  FADD R14, R14, R15 ;  /* 0x0000000f0e0e7221 */ /* 0x010fe20000000000 */
[----:B-----5:R-:W-:Y:S01]  /*0250*/  FFMA R13, R16, 2, R13 ;  /* 0x40000000100d7823 */ /* 0x020fe2000000000d */
[----:B------:R-:W-:-:S03]  /*0260*/  FFMA R15, R18, 2, R15 ;  /* 0x40000000120f7823 */ /* 0x000fc6000000000f */
[----:B------:R-:W-:Y:S01]  /*0270*/  FADD R13, R2, R13 ;  /* 0x0000000d020d7221 */ /* 0x000fe20000000000 */
[----:B------:R-:W-:Y:S01]  /*0280*/  FADD R5, R5, R12 ;  /* 0x0000000c05057221 */ /* 0x000fe20000000000 */
[----:B------:R-:W-:-:S03]  /*0290*/  FADD R12, R12, R15 ;  /* 0x0000000f0c0c7221 */ /* 0x000fc60000000000 */
[----:B------:R-:W-:Y:S01]  /*02a0*/  FADD R5, R5, -R14 ;  /* 0x8000000e05057221 */ /* 0x000fe20000000000 */
[----:B------:R-:W-:-:S05]  /*02b0*/  FADD R12, R13, -R12 ;  /* 0x8000000c0d0c7221 */ /* 0x000fca0000000000 */
[----:B------:R-:W1:Y:S08]  /*02c0*/  F2I.TRUNC.NTZ R5, R5 ;  /* 0x0000000500057305 */ /* 0x000e70000020f100 */
[----:B------:R-:W2:Y:S01]  /*02d0*/  F2I.TRUNC.NTZ R12, R12 ;  /* 0x0000000c000c7305 */ /* 0x000ea2000020f100 */
[----:B-1----:R-:W-:Y:S02]  /*02e0*/  IABS R9, R5 ;  /* 0x0000000500097213 */ /* 0x002fe40000000000 */
[----:B--2---:R-:W-:-:S04]  /*02f0*/  IABS R2, R12 ;  /* 0x0000000c00027213 */ /* 0x004fc80000000000 */
[----:B------:R-:W-:-:S04]  /*0300*/  IADD3 R2, PT, PT, R2, R9, RZ ;  /* 0x0000000902027210 */ /* 0x000fc80007ffe0ff */
[----:B------:R-:W-:Y:S01]  /*0310*/  SHF.R.U32.HI R0, RZ, 0x1, R2 ;  /* 0x00000001ff007819 */ /* 0x000fe20000011602 */
[----:B0-----:R-:W-:-:S03]  /*0320*/  IMAD.WIDE R2, R3, 0x4, R6 ;  /* 0x0000000403027825 */ /* 0x001fc600078e0206 */
[----:B------:R-:W-:-:S05]  /*0330*/  I2FP.F32.U32 R5, R0 ;  /* 0x0000000000057245 */ /* 0x000fca0000201000 */
[----:B------:R-:W-:Y:S01]  /*0340*/  STG.E desc[UR4][R2.64], R5 ;  /* 0x0000000502007986 */ /* 0x000fe2000c101904 */
[----:B------:R-:W-:Y:S05]  /*0350*/  EXIT ;  /* 0x000000000000794d */ /* 0x000fea0003800000 */
.L_x_0:
[----:B------:R-:W-:-:S00]  /*0360*/  BRA `(.L_x_0) ;  /* 0xfffffffc00fc7947 */ /* 0x000fc0000383ffff */
[----:B------:R-:W-:-:S00]  /*0370*/  NOP ;  /* 0x0000000000007918 */ /* 0x000fc00000000000 */
        /* <DEDUP_REMOVED lines=8> */
.L_x_1:


//--------------------- .nv.shared.reserved.0     --------------------------
	.section	.nv.shared.reserved.0,"aw",@nobits
	.weak		__nv_reservedSMEM_offset_0_alias
	.size		__nv_reservedSMEM_offset_0_alias, 0, 64
	.other		__nv_reservedSMEM_offset_0_alias,@"STO_CUDA_RESERVED_SHARED STV_DEFAULT"
__nv_reservedSMEM_offset_0_alias:
	.zero		0
	.zero		64


//--------------------- .nv.constant0._Z11sobelInCudaPfS_ii --------------------------
	.section	.nv.constant0._Z11sobelInCudaPfS_ii,"a",@progbits
	.sectionflags	@""
	.align	4
.nv.constant0._Z11sobelInCudaPfS_ii:
	.zero		920


//--------------------- SYMBOLS --------------------------

	.type		.nv.reservedSmem.offset0,@object
	.size		.nv.reservedSmem.offset0,0x4
